//
// Generated by NVIDIA NVVM Compiler
//
// Compiler Build ID: CL-36424714
// Cuda compilation tools, release 13.0, V13.0.88
// Based on NVVM 20.0.0
//

.version 9.0
.target sm_100
.address_size 64

	// .globl	_Z17uselessLoopKernelPx

.visible .entry _Z17uselessLoopKernelPx(
	.param .u64 .ptr .align 1 _Z17uselessLoopKernelPx_param_0
)
{
	.reg .b64 	%rd<4>;

	ld.param.u64 	%rd1, [_Z17uselessLoopKernelPx_param_0];
	cvta.to.global.u64 	%rd2, %rd1;
	mov.b64 	%rd3, 1000000000;
	st.global.u64 	[%rd2], %rd3;
	ret;

}


// ===== COMPILED SASS (sm_100) =====

	.target	sm_100

	.elftype	@"ET_EXEC"


//--------------------- .note.nv.tkinfo           --------------------------
	.section	.note.nv.tkinfo,"",@"SHT_NOTE"
	.sectionflags	@"SHF_NOTE_NV_TKINFO"
	.tkinfo
        /*0018*/ 	.word	0x00000002
        /*0030*/ 	.string	""
        /*0030*/ 	.string	"ptxas"
        /*0030*/ 	.string	"Cuda compilation tools, release 13.0, V13.0.88"
        /*0030*/ 	.string	"Build cuda_13.0.r13.0/compiler.36424714_0"
        /*0030*/ 	.string	"-arch sm_100 -m 64 "



//--------------------- .note.nv.cuinfo           --------------------------
	.section	.note.nv.cuinfo,"",@"SHT_NOTE"
	.sectionflags	@"SHF_NOTE_NV_CUINFO"
        /*0018*/ 	.short	0x0002
        /*001a*/ 	.short	0x0064
        /*001c*/ 	.short	0x0082
	.zero		2


//--------------------- .nv.info                  --------------------------
	.section	.nv.info,"",@"SHT_CUDA_INFO"
	.align	4


	//----- nvinfo : EIATTR_REGCOUNT
	.align		4
        /*0000*/ 	.byte	0x04, 0x2f
        /*0002*/ 	.short	(.L_1 - .L_0)
	.align		4
.L_0:
        /*0004*/ 	.word	index@(_Z17uselessLoopKernelPx)
        /*0008*/ 	.word	0x00000008


	//----- nvinfo : EIATTR_FRAME_SIZE
	.align		4
.L_1:
        /*000c*/ 	.byte	0x04, 0x11
        /*000e*/ 	.short	(.L_3 - .L_2)
	.align		4
.L_2:
        /*0010*/ 	.word	index@(_Z17uselessLoopKernelPx)
        /*0014*/ 	.word	0x00000000


	//----- nvinfo : EIATTR_MIN_STACK_SIZE
	.align		4
.L_3:
        /*0018*/ 	.byte	0x04, 0x12
        /*001a*/ 	.short	(.L_5 - .L_4)
	.align		4
.L_4:
        /*001c*/ 	.word	index@(_Z17uselessLoopKernelPx)
        /*0020*/ 	.word	0x00000000
.L_5:


//--------------------- .nv.compat                --------------------------
	.section	.nv.compat,"",@"SHT_CUDA_COMPAT_INFO"
	.align	4
        /*0000*/ 	.byte	0x02, 0x09, 0x00, 0x00, 0x02, 0x02, 0x01, 0x00, 0x02, 0x05, 0x05, 0x00, 0x03, 0x07, 0x01, 0x01
        /*0010*/ 	.byte	0x02, 0x03, 0x00, 0x00, 0x02, 0x06, 0x01, 0x00, 0x04, 0x0b, 0x08, 0x00, 0x09, 0x00, 0x00, 0x00
        /*0020*/ 	.byte	0x00, 0x00, 0x00, 0x00


//--------------------- .nv.info._Z17uselessLoopKernelPx --------------------------
	.section	.nv.info._Z17uselessLoopKernelPx,"",@"SHT_CUDA_INFO"
	.sectionflags	@""
	.align	4


	//----- nvinfo : EIATTR_CUDA_API_VERSION
	.align		4
        /*0000*/ 	.byte	0x04, 0x37
        /*0002*/ 	.short	(.L_7 - .L_6)
.L_6:
        /*0004*/ 	.word	0x00000082


	//----- nvinfo : EIATTR_KPARAM_INFO
	.align		4
.L_7:
        /*0008*/ 	.byte	0x04, 0x17
        /*000a*/ 	.short	(.L_9 - .L_8)
.L_8:
        /*000c*/ 	.word	0x00000000
        /*0010*/ 	.short	0x0000
        /*0012*/ 	.short	0x0000
        /*0014*/ 	.byte	0x00, 0xf5, 0x21, 0x00


	//----- nvinfo : EIATTR_SPARSE_MMA_MASK
	.align		4
.L_9:
        /*0018*/ 	.byte	0x03, 0x50
        /*001a*/ 	.short	0x0000


	//----- nvinfo : EIATTR_MAXREG_COUNT
	.align		4
        /*001c*/ 	.byte	0x03, 0x1b
        /*001e*/ 	.short	0x00ff


	//----- nvinfo : EIATTR_MERCURY_ISA_VERSION
	.align		4
        /*0020*/ 	.byte	0x03, 0x5f
        /*0022*/ 	.short	0x0101


	//----- nvinfo : EIATTR_VRC_CTA_INIT_COUNT
	.align		4
        /*0024*/ 	.byte	0x02, 0x4a
	.zero		1
	.zero		1


	//----- nvinfo : EIATTR_EXIT_INSTR_OFFSETS
	.align		4
        /*0028*/ 	.byte	0x04, 0x1c
        /*002a*/ 	.short	(.L_11 - .L_10)


	//   ....[0]....
.L_10:
        /*002c*/ 	.word	0x00000060


	//----- nvinfo : EIATTR_CBANK_PARAM_SIZE
	.align		4
.L_11:
        /*0030*/ 	.byte	0x03, 0x19
        /*0032*/ 	.short	0x0008


	//----- nvinfo : EIATTR_PARAM_CBANK
	.align		4
        /*0034*/ 	.byte	0x04, 0x0a
        /*0036*/ 	.short	(.L_13 - .L_12)
	.align		4
.L_12:
        /*0038*/ 	.word	index@(.nv.constant0._Z17uselessLoopKernelPx)
        /*003c*/ 	.short	0x0380
        /*003e*/ 	.short	0x0008


	//----- nvinfo : EIATTR_SW_WAR
	.align		4
.L_13:
        /*0040*/ 	.byte	0x04, 0x36
        /*0042*/ 	.short	(.L_15 - .L_14)
.L_14:
        /*0044*/ 	.word	0x00000008
.L_15:


//--------------------- .nv.callgraph             --------------------------
	.section	.nv.callgraph,"",@"SHT_CUDA_CALLGRAPH"
	.align	4
	.sectionentsize	8
	.align		4
        /*0000*/ 	.word	0x00000000
	.align		4
        /*0004*/ 	.word	0xffffffff
	.align		4
        /*0008*/ 	.word	0x00000000
	.align		4
        /*000c*/ 	.word	0xfffffffe
	.align		4
        /*0010*/ 	.word	0x00000000
	.align		4
        /*0014*/ 	.word	0xfffffffd
	.align		4
        /*0018*/ 	.word	0x00000000
	.align		4
        /*001c*/ 	.word	0xfffffffc


//--------------------- .text._Z17uselessLoopKernelPx --------------------------
	.section	.text._Z17uselessLoopKernelPx,"ax",@progbits
	.align	128
        .global         _Z17uselessLoopKernelPx
        .type           _Z17uselessLoopKernelPx,@function
        .size           _Z17uselessLoopKernelPx,(.L_x_1 - _Z17uselessLoopKernelPx)
        .other          _Z17uselessLoopKernelPx,@"STO_CUDA_ENTRY STV_DEFAULT"
_Z17uselessLoopKernelPx:
.text._Z17uselessLoopKernelPx:
[----:B------:R-:W-:Y:S08]  /*0000*/  LDC R1, c[0x0][0x37c] ;  /* 0x0000df00ff017b82 */ /* 0x000ff00000000800 */
[----:B------:R-:W0:Y:S01]  /*0010*/  LDC.64 R2, c[0x0][0x380] ;  /* 0x0000e000ff027b82 */ /* 0x000e220000000a00 */
[----:B------:R-:W0:Y:S01]  /*0020*/  LDCU.64 UR4, c[0x0][0x358] ;  /* 0x00006b00ff0477ac */ /* 0x000e220008000a00 */
[----:B------:R-:W-:Y:S01]  /*0030*/  HFMA2 R4, -RZ, RZ, 0.9501953125, -12 ;  /* 0x3b9aca00ff047431 */ /* 0x000fe200000001ff */
[----:B------:R-:W-:-:S05]  /*0040*/  MOV R5, 0x0 ;  /* 0x0000000000057802 */ /* 0x000fca0000000f00 */
[----:B0-----:R-:W-:Y:S01]  /*0050*/  STG.E.64 desc[UR4][R2.64], R4 ;  /* 0x0000000402007986 */ /* 0x001fe2000c101b04 */
[----:B------:R-:W-:Y:S05]  /*0060*/  EXIT ;  /* 0x000000000000794d */ /* 0x000fea0003800000 */
.L_x_0:
[----:B------:R-:W-:-:S00]  /*0070*/  BRA `(.L_x_0) ;  /* 0xfffffffc00fc7947 */ /* 0x000fc0000383ffff */
[----:B------:R-:W-:-:S00]  /*0080*/  NOP ;  /* 0x0000000000007918 */ /* 0x000fc00000000000 */
[----:B------:R-:W-:-:S00]  /*0090*/  NOP ;  /* 0x0000000000007918 */ /* 0x000fc00000000000 */
[----:B------:R-:W-:-:S00]  /*00a0*/  NOP ;  /* 0x0000000000007918 */ /* 0x000fc00000000000 */
[----:B------:R-:W-:-:S00]  /*00b0*/  NOP ;  /* 0x0000000000007918 */ /* 0x000fc00000000000 */
[----:B------:R-:W-:-:S00]  /*00c0*/  NOP ;  /* 0x0000000000007918 */ /* 0x000fc00000000000 */
[----:B------:R-:W-:-:S00]  /*00d0*/  NOP ;  /* 0x0000000000007918 */ /* 0x000fc00000000000 */
[----:B------:R-:W-:-:S00]  /*00e0*/  NOP ;  /* 0x0000000000007918 */ /* 0x000fc00000000000 */
[----:B------:R-:W-:-:S00]  /*00f0*/  NOP ;  /* 0x0000000000007918 */ /* 0x000fc00000000000 */
.L_x_1:


//--------------------- .nv.shared.reserved.0     --------------------------
	.section	.nv.shared.reserved.0,"aw",@nobits
	.weak		__nv_reservedSMEM_offset_0_alias
	.size		__nv_reservedSMEM_offset_0_alias, 0, 64
	.other		__nv_reservedSMEM_offset_0_alias,@"STO_CUDA_RESERVED_SHARED STV_DEFAULT"
__nv_reservedSMEM_offset_0_alias:
	.zero		0
	.zero		64


//--------------------- .nv.constant0._Z17uselessLoopKernelPx --------------------------
	.section	.nv.constant0._Z17uselessLoopKernelPx,"a",@progbits
	.sectionflags	@""
	.align	4
.nv.constant0._Z17uselessLoopKernelPx:
	.zero		904


//--------------------- SYMBOLS --------------------------

	.type		.nv.reservedSmem.offset0,@object
	.size		.nv.reservedSmem.offset0,0x4
